//
// Generated by NVIDIA NVVM Compiler
//
// Compiler Build ID: CL-36424714
// Cuda compilation tools, release 13.0, V13.0.88
// Based on NVVM 20.0.0
//

.version 9.0
.target sm_100
.address_size 64

	// .globl	_Z22dummy_aggregate_kernelPiS_PfS0_
.extern .func  (.param .b64 func_retval0) malloc
(
	.param .b64 malloc_param_0
)
;
.extern .func  (.param .b32 func_retval0) vprintf
(
	.param .b64 vprintf_param_0,
	.param .b64 vprintf_param_1
)
;
.extern .func free
(
	.param .b64 free_param_0
)
;
.extern .func __assertfail
(
	.param .b64 __assertfail_param_0,
	.param .b64 __assertfail_param_1,
	.param .b32 __assertfail_param_2,
	.param .b64 __assertfail_param_3,
	.param .b64 __assertfail_param_4
)
;
.global .align 1 .b8 __unnamed_1[45] = {105, 110, 116, 32, 42, 103, 101, 116, 95, 110, 101, 105, 103, 104, 98, 111, 114, 115, 40, 105, 110, 116, 44, 32, 105, 110, 116, 32, 42, 44, 32, 105, 110, 116, 32, 42, 44, 32, 105, 110, 116, 32, 38, 41};
.global .align 1 .b8 $str[63] = {91, 37, 115, 44, 32, 37, 100, 93, 58, 32, 77, 97, 108, 108, 111, 99, 32, 99, 97, 108, 108, 32, 111, 110, 32, 100, 101, 118, 105, 99, 101, 32, 114, 101, 116, 117, 114, 110, 101, 100, 32, 78, 85, 76, 76, 46, 32, 84, 101, 114, 109, 105, 110, 97, 116, 105, 110, 103, 46, 46, 46, 10};
.global .align 1 .b8 $str$1[27] = {47, 116, 109, 112, 47, 115, 97, 115, 115, 95, 99, 117, 95, 107, 122, 98, 105, 121, 50, 98, 114, 47, 107, 46, 99, 117};
.global .align 1 .b8 $str$2[2] = {48};

.visible .entry _Z22dummy_aggregate_kernelPiS_PfS0_(
	.param .u64 .ptr .align 1 _Z22dummy_aggregate_kernelPiS_PfS0__param_0,
	.param .u64 .ptr .align 1 _Z22dummy_aggregate_kernelPiS_PfS0__param_1,
	.param .u64 .ptr .align 1 _Z22dummy_aggregate_kernelPiS_PfS0__param_2,
	.param .u64 .ptr .align 1 _Z22dummy_aggregate_kernelPiS_PfS0__param_3
)
{
	.local .align 8 .b8 	__local_depot0[16];
	.reg .b64 	%SP;
	.reg .b64 	%SPL;
	.reg .pred 	%p<22>;
	.reg .b32 	%r<79>;
	.reg .b32 	%f<11>;
	.reg .b64 	%rd<60>;

	mov.u64 	%SPL, __local_depot0;
	cvta.local.u64 	%SP, %SPL;
	ld.param.u64 	%rd18, [_Z22dummy_aggregate_kernelPiS_PfS0__param_0];
	ld.param.u64 	%rd17, [_Z22dummy_aggregate_kernelPiS_PfS0__param_1];
	ld.param.u64 	%rd19, [_Z22dummy_aggregate_kernelPiS_PfS0__param_2];
	ld.param.u64 	%rd20, [_Z22dummy_aggregate_kernelPiS_PfS0__param_3];
	cvta.to.global.u64 	%rd1, %rd18;
	cvta.to.global.u64 	%rd2, %rd20;
	cvta.to.global.u64 	%rd3, %rd19;
	mov.u32 	%r38, %tid.x;
	mov.u32 	%r39, %ctaid.x;
	mov.u32 	%r1, %ntid.x;
	mad.lo.s32 	%r73, %r39, %r1, %r38;
	setp.gt.s32 	%p1, %r73, 9;
	@%p1 bra 	$L__BB0_28;
	mov.u32 	%r40, %tid.y;
	mov.u32 	%r41, %ctaid.y;
	mov.u32 	%r42, %ntid.y;
	mad.lo.s32 	%r3, %r41, %r42, %r40;
	mov.u32 	%r43, %nctaid.y;
	mul.lo.s32 	%r4, %r42, %r43;
	mov.u32 	%r44, %nctaid.x;
	mul.lo.s32 	%r5, %r1, %r44;
	add.s32 	%r6, %r3, %r4;
	max.u32 	%r45, %r6, 32;
	setp.lt.u32 	%p2, %r6, 32;
	selp.u32 	%r46, 1, 0, %p2;
	add.s32 	%r47, %r6, %r46;
	sub.s32 	%r48, %r45, %r47;
	div.u32 	%r49, %r48, %r4;
	add.s32 	%r7, %r49, %r46;
	and.b32  	%r8, %r7, 3;
	add.s32 	%r9, %r6, %r4;
	add.s32 	%r10, %r9, %r4;
	mov.u32 	%r70, %r73;
$L__BB0_2:
	setp.gt.u32 	%p3, %r3, 31;
	@%p3 bra 	$L__BB0_9;
	setp.eq.s32 	%p4, %r8, 3;
	shl.b32 	%r12, %r70, 5;
	mov.u32 	%r71, %r3;
	@%p4 bra 	$L__BB0_7;
	setp.eq.s32 	%p5, %r8, 0;
	add.s32 	%r50, %r12, %r3;
	mul.wide.s32 	%rd21, %r50, 4;
	add.s64 	%rd6, %rd3, %rd21;
	ld.global.f32 	%f1, [%rd6];
	add.s64 	%rd7, %rd2, %rd21;
	st.global.f32 	[%rd7], %f1;
	mov.u32 	%r71, %r6;
	@%p5 bra 	$L__BB0_7;
	setp.eq.s32 	%p6, %r8, 1;
	shl.b32 	%r13, %r4, 2;
	cvt.u64.u32 	%rd22, %r13;
	add.s64 	%rd8, %rd6, %rd22;
	ld.global.f32 	%f2, [%rd8];
	add.s64 	%rd9, %rd7, %rd22;
	st.global.f32 	[%rd9], %f2;
	mov.u32 	%r71, %r9;
	@%p6 bra 	$L__BB0_7;
	add.s64 	%rd24, %rd8, %rd22;
	ld.global.f32 	%f3, [%rd24];
	add.s64 	%rd25, %rd9, %rd22;
	st.global.f32 	[%rd25], %f3;
	mov.u32 	%r71, %r10;
$L__BB0_7:
	setp.lt.u32 	%p7, %r7, 3;
	@%p7 bra 	$L__BB0_9;
$L__BB0_8:
	add.s32 	%r51, %r12, %r71;
	mul.wide.s32 	%rd26, %r51, 4;
	add.s64 	%rd27, %rd3, %rd26;
	ld.global.f32 	%f4, [%rd27];
	add.s64 	%rd28, %rd2, %rd26;
	st.global.f32 	[%rd28], %f4;
	shl.b32 	%r52, %r4, 2;
	cvt.u64.u32 	%rd29, %r52;
	add.s64 	%rd30, %rd27, %rd29;
	ld.global.f32 	%f5, [%rd30];
	add.s64 	%rd31, %rd28, %rd29;
	st.global.f32 	[%rd31], %f5;
	add.s64 	%rd32, %rd30, %rd29;
	ld.global.f32 	%f6, [%rd32];
	add.s64 	%rd33, %rd31, %rd29;
	st.global.f32 	[%rd33], %f6;
	add.s64 	%rd34, %rd32, %rd29;
	ld.global.f32 	%f7, [%rd34];
	add.s64 	%rd35, %rd33, %rd29;
	st.global.f32 	[%rd35], %f7;
	add.s32 	%r71, %r52, %r71;
	setp.lt.u32 	%p8, %r71, 32;
	@%p8 bra 	$L__BB0_8;
$L__BB0_9:
	add.s32 	%r70, %r70, %r5;
	setp.lt.s32 	%p9, %r70, 10;
	@%p9 bra 	$L__BB0_2;
	add.s64 	%rd4, %rd1, 8;
	cvta.to.global.u64 	%rd5, %rd17;
	add.u64 	%rd39, %SP, 0;
	mov.u64 	%rd41, $str$1;
$L__BB0_11:
	mul.wide.s32 	%rd36, %r73, 4;
	add.s64 	%rd10, %rd5, %rd36;
	ld.global.u32 	%r19, [%rd10+4];
	ld.global.u32 	%r20, [%rd10];
	sub.s32 	%r21, %r19, %r20;
	mul.wide.s32 	%rd37, %r21, 4;
	{ // callseq 0, 0
	.param .b64 param0;
	st.param.b64 	[param0], %rd37;
	.param .b64 retval0;
	call.uni (retval0), 
	malloc, 
	(
	param0
	);
	ld.param.b64 	%rd38, [retval0];
	} // callseq 0
	setp.ne.s64 	%p10, %rd38, 0;
	@%p10 bra 	$L__BB0_13;
	cvta.to.local.u64 	%rd40, %rd39;
	cvta.global.u64 	%rd42, %rd41;
	st.local.u64 	[%rd40], %rd42;
	mov.b32 	%r53, 221;
	st.local.u32 	[%rd40+8], %r53;
	mov.u64 	%rd43, $str;
	cvta.global.u64 	%rd44, %rd43;
	{ // callseq 1, 0
	.param .b64 param0;
	st.param.b64 	[param0], %rd44;
	.param .b64 param1;
	st.param.b64 	[param1], %rd39;
	.param .b32 retval0;
	call.uni (retval0), 
	vprintf, 
	(
	param0, 
	param1
	);
	ld.param.b32 	%r54, [retval0];
	} // callseq 1
	mov.u64 	%rd45, $str$2;
	cvta.global.u64 	%rd46, %rd45;
	mov.u64 	%rd47, __unnamed_1;
	cvta.global.u64 	%rd48, %rd47;
	{ // callseq 2, 0
	.param .b64 param0;
	st.param.b64 	[param0], %rd46;
	.param .b64 param1;
	st.param.b64 	[param1], %rd42;
	.param .b32 param2;
	st.param.b32 	[param2], 222;
	.param .b64 param3;
	st.param.b64 	[param3], %rd48;
	.param .b64 param4;
	st.param.b64 	[param4], 1;
	call.uni 
	__assertfail, 
	(
	param0, 
	param1, 
	param2, 
	param3, 
	param4
	);
	} // callseq 2
$L__BB0_13:
	ld.global.u32 	%r22, [%rd10];
	setp.lt.s32 	%p11, %r21, 1;
	@%p11 bra 	$L__BB0_21;
	and.b32  	%r23, %r21, 3;
	sub.s32 	%r57, %r20, %r19;
	setp.gt.u32 	%p12, %r57, -4;
	mov.b32 	%r76, 0;
	@%p12 bra 	$L__BB0_17;
	and.b32  	%r76, %r21, 2147483644;
	neg.s32 	%r75, %r76;
	add.s64 	%rd59, %rd38, 8;
	mov.u32 	%r74, %r22;
$L__BB0_16:
	mul.wide.s32 	%rd49, %r74, 4;
	add.s64 	%rd50, %rd4, %rd49;
	ld.global.u32 	%r58, [%rd50+-8];
	st.u32 	[%rd59+-8], %r58;
	ld.global.u32 	%r59, [%rd50+-4];
	st.u32 	[%rd59+-4], %r59;
	ld.global.u32 	%r60, [%rd50];
	st.u32 	[%rd59], %r60;
	ld.global.u32 	%r61, [%rd50+4];
	st.u32 	[%rd59+4], %r61;
	add.s32 	%r75, %r75, 4;
	add.s32 	%r74, %r74, 4;
	add.s64 	%rd59, %rd59, 16;
	setp.ne.s32 	%p13, %r75, 0;
	@%p13 bra 	$L__BB0_16;
$L__BB0_17:
	setp.eq.s32 	%p14, %r23, 0;
	@%p14 bra 	$L__BB0_21;
	add.s32 	%r62, %r76, %r22;
	mul.wide.s32 	%rd51, %r62, 4;
	add.s64 	%rd15, %rd1, %rd51;
	ld.global.u32 	%r63, [%rd15];
	mul.wide.u32 	%rd52, %r76, 4;
	add.s64 	%rd16, %rd38, %rd52;
	st.u32 	[%rd16], %r63;
	setp.eq.s32 	%p15, %r23, 1;
	@%p15 bra 	$L__BB0_21;
	ld.global.u32 	%r64, [%rd15+4];
	st.u32 	[%rd16+4], %r64;
	setp.eq.s32 	%p16, %r23, 2;
	@%p16 bra 	$L__BB0_21;
	ld.global.u32 	%r65, [%rd15+8];
	st.u32 	[%rd16+8], %r65;
$L__BB0_21:
	setp.lt.s32 	%p17, %r21, 1;
	@%p17 bra 	$L__BB0_27;
	shl.b32 	%r31, %r73, 5;
	mov.b32 	%r77, 0;
$L__BB0_23:
	setp.gt.u32 	%p18, %r3, 31;
	@%p18 bra 	$L__BB0_26;
	mul.wide.u32 	%rd53, %r77, 4;
	add.s64 	%rd54, %rd38, %rd53;
	ld.u32 	%r67, [%rd54];
	shl.b32 	%r33, %r67, 5;
	mov.u32 	%r78, %r3;
$L__BB0_25:
	add.s32 	%r68, %r33, %r78;
	mul.wide.s32 	%rd55, %r68, 4;
	add.s64 	%rd56, %rd3, %rd55;
	ld.global.f32 	%f8, [%rd56];
	add.s32 	%r69, %r31, %r78;
	mul.wide.s32 	%rd57, %r69, 4;
	add.s64 	%rd58, %rd2, %rd57;
	ld.global.f32 	%f9, [%rd58];
	add.f32 	%f10, %f8, %f9;
	st.global.f32 	[%rd58], %f10;
	add.s32 	%r78, %r78, %r4;
	setp.lt.u32 	%p19, %r78, 32;
	@%p19 bra 	$L__BB0_25;
$L__BB0_26:
	add.s32 	%r77, %r77, 1;
	setp.ne.s32 	%p20, %r77, %r21;
	@%p20 bra 	$L__BB0_23;
$L__BB0_27:
	bar.sync 	0;
	{ // callseq 3, 0
	.param .b64 param0;
	st.param.b64 	[param0], %rd38;
	call.uni 
	free, 
	(
	param0
	);
	} // callseq 3
	add.s32 	%r73, %r73, %r5;
	setp.lt.s32 	%p21, %r73, 10;
	@%p21 bra 	$L__BB0_11;
$L__BB0_28:
	ret;

}


// ===== COMPILED SASS (sm_100) =====

	.target	sm_100

	.elftype	@"ET_EXEC"


//--------------------- .note.nv.tkinfo           --------------------------
	.section	.note.nv.tkinfo,"",@"SHT_NOTE"
	.sectionflags	@"SHF_NOTE_NV_TKINFO"
	.tkinfo
        /*0018*/ 	.word	0x00000002
        /*0030*/ 	.string	""
        /*0030*/ 	.string	"ptxas"
        /*0030*/ 	.string	"Cuda compilation tools, release 13.0, V13.0.88"
        /*0030*/ 	.string	"Build cuda_13.0.r13.0/compiler.36424714_0"
        /*0030*/ 	.string	"-arch sm_100 -m 64 "



//--------------------- .note.nv.cuinfo           --------------------------
	.section	.note.nv.cuinfo,"",@"SHT_NOTE"
	.sectionflags	@"SHF_NOTE_NV_CUINFO"
        /*0018*/ 	.short	0x0002
        /*001a*/ 	.short	0x0064
        /*001c*/ 	.short	0x0082
	.zero		2


//--------------------- .nv.info                  --------------------------
	.section	.nv.info,"",@"SHT_CUDA_INFO"
	.align	4


	//----- nvinfo : EIATTR_REGCOUNT
	.align		4
        /*0000*/ 	.byte	0x04, 0x2f
        /*0002*/ 	.short	(.L_5 - .L_4)
	.align		4
.L_4:
        /*0004*/ 	.word	index@(_Z22dummy_aggregate_kernelPiS_PfS0_)
        /*0008*/ 	.word	0x00000020


	//----- nvinfo : EIATTR_FRAME_SIZE
	.align		4
.L_5:
        /*000c*/ 	.byte	0x04, 0x11
        /*000e*/ 	.short	(.L_7 - .L_6)
	.align		4
.L_6:
        /*0010*/ 	.word	index@(_Z22dummy_aggregate_kernelPiS_PfS0_)
        /*0014*/ 	.word	0x00000010


	//----- nvinfo : EIATTR_MIN_STACK_SIZE
	.align		4
.L_7:
        /*0018*/ 	.byte	0x04, 0x12
        /*001a*/ 	.short	(.L_9 - .L_8)
	.align		4
.L_8:
        /*001c*/ 	.word	index@(_Z22dummy_aggregate_kernelPiS_PfS0_)
        /*0020*/ 	.word	0x00000010
.L_9:


//--------------------- .nv.compat                --------------------------
	.section	.nv.compat,"",@"SHT_CUDA_COMPAT_INFO"
	.align	4
        /*0000*/ 	.byte	0x02, 0x09, 0x00, 0x00, 0x02, 0x02, 0x01, 0x00, 0x02, 0x05, 0x05, 0x00, 0x03, 0x07, 0x01, 0x01
        /*0010*/ 	.byte	0x02, 0x03, 0x00, 0x00, 0x02, 0x06, 0x01, 0x00, 0x04, 0x0b, 0x08, 0x00, 0x09, 0x00, 0x00, 0x00
        /*0020*/ 	.byte	0x00, 0x00, 0x00, 0x00


//--------------------- .nv.info._Z22dummy_aggregate_kernelPiS_PfS0_ --------------------------
	.section	.nv.info._Z22dummy_aggregate_kernelPiS_PfS0_,"",@"SHT_CUDA_INFO"
	.sectionflags	@""
	.align	4


	//----- nvinfo : EIATTR_CUDA_API_VERSION
	.align		4
        /*0000*/ 	.byte	0x04, 0x37
        /*0002*/ 	.short	(.L_11 - .L_10)
.L_10:
        /*0004*/ 	.word	0x00000082


	//----- nvinfo : EIATTR_KPARAM_INFO
	.align		4
.L_11:
        /*0008*/ 	.byte	0x04, 0x17
        /*000a*/ 	.short	(.L_13 - .L_12)
.L_12:
        /*000c*/ 	.word	0x00000000
        /*0010*/ 	.short	0x0003
        /*0012*/ 	.short	0x0018
        /*0014*/ 	.byte	0x00, 0xf5, 0x21, 0x00


	//----- nvinfo : EIATTR_KPARAM_INFO
	.align		4
.L_13:
        /*0018*/ 	.byte	0x04, 0x17
        /*001a*/ 	.short	(.L_15 - .L_14)
.L_14:
        /*001c*/ 	.word	0x00000000
        /*0020*/ 	.short	0x0002
        /*0022*/ 	.short	0x0010
        /*0024*/ 	.byte	0x00, 0xf5, 0x21, 0x00


	//----- nvinfo : EIATTR_KPARAM_INFO
	.align		4
.L_15:
        /*0028*/ 	.byte	0x04, 0x17
        /*002a*/ 	.short	(.L_17 - .L_16)
.L_16:
        /*002c*/ 	.word	0x00000000
        /*0030*/ 	.short	0x0001
        /*0032*/ 	.short	0x0008
        /*0034*/ 	.byte	0x00, 0xf5, 0x21, 0x00


	//----- nvinfo : EIATTR_KPARAM_INFO
	.align		4
.L_17:
        /*0038*/ 	.byte	0x04, 0x17
        /*003a*/ 	.short	(.L_19 - .L_18)
.L_18:
        /*003c*/ 	.word	0x00000000
        /*0040*/ 	.short	0x0000
        /*0042*/ 	.short	0x0000
        /*0044*/ 	.byte	0x00, 0xf5, 0x21, 0x00


	//----- nvinfo : EIATTR_SPARSE_MMA_MASK
	.align		4
.L_19:
        /*0048*/ 	.byte	0x03, 0x50
        /*004a*/ 	.short	0x0000


	//----- nvinfo : EIATTR_MAXREG_COUNT
	.align		4
        /*004c*/ 	.byte	0x03, 0x1b
        /*004e*/ 	.short	0x00ff


	//----- nvinfo : EIATTR_NUM_BARRIERS
	.align		4
        /*0050*/ 	.byte	0x02, 0x4c
        /*0052*/ 	.byte	0x01
	.zero		1


	//----- nvinfo : EIATTR_EXTERNS
	.align		4
        /*0054*/ 	.byte	0x04, 0x0f
        /*0056*/ 	.short	(.L_21 - .L_20)


	//   ....[0]....
	.align		4
.L_20:
        /*0058*/ 	.word	index@(malloc)


	//   ....[1]....
	.align		4
        /*005c*/ 	.word	index@(vprintf)


	//   ....[2]....
	.align		4
        /*0060*/ 	.word	index@(free)


	//   ....[3]....
	.align		4
        /*0064*/ 	.word	index@(__assertfail)


	//----- nvinfo : EIATTR_MERCURY_ISA_VERSION
	.align		4
.L_21:
        /*0068*/ 	.byte	0x03, 0x5f
        /*006a*/ 	.short	0x0101


	//----- nvinfo : EIATTR_VRC_CTA_INIT_COUNT
	.align		4
        /*006c*/ 	.byte	0x02, 0x4a
	.zero		1
	.zero		1


	//----- nvinfo : EIATTR_SYSCALL_OFFSETS
	.align		4
        /*0070*/ 	.byte	0x04, 0x46
        /*0072*/ 	.short	(.L_23 - .L_22)


	//   ....[0]....
.L_22:
        /*0074*/ 	.word	0x00000850


	//   ....[1]....
        /*0078*/ 	.word	0x000009a0


	//   ....[2]....
        /*007c*/ 	.word	0x00000aa0


	//   ....[3]....
        /*0080*/ 	.word	0x00001060


	//----- nvinfo : EIATTR_EXIT_INSTR_OFFSETS
	.align		4
.L_23:
        /*0084*/ 	.byte	0x04, 0x1c
        /*0086*/ 	.short	(.L_25 - .L_24)


	//   ....[0]....
.L_24:
        /*0088*/ 	.word	0x000000b0


	//   ....[1]....
        /*008c*/ 	.word	0x000010a0


	//----- nvinfo : EIATTR_CRS_STACK_SIZE
	.align		4
.L_25:
        /*0090*/ 	.byte	0x04, 0x1e
        /*0092*/ 	.short	(.L_27 - .L_26)
.L_26:
        /*0094*/ 	.word	0x00000000


	//----- nvinfo : EIATTR_CBANK_PARAM_SIZE
	.align		4
.L_27:
        /*0098*/ 	.byte	0x03, 0x19
        /*009a*/ 	.short	0x0020


	//----- nvinfo : EIATTR_PARAM_CBANK
	.align		4
        /*009c*/ 	.byte	0x04, 0x0a
        /*009e*/ 	.short	(.L_29 - .L_28)
	.align		4
.L_28:
        /*00a0*/ 	.word	index@(.nv.constant0._Z22dummy_aggregate_kernelPiS_PfS0_)
        /*00a4*/ 	.short	0x0380
        /*00a6*/ 	.short	0x0020


	//----- nvinfo : EIATTR_SW_WAR
	.align		4
.L_29:
        /*00a8*/ 	.byte	0x04, 0x36
        /*00aa*/ 	.short	(.L_31 - .L_30)
.L_30:
        /*00ac*/ 	.word	0x00000008
.L_31:


//--------------------- .nv.callgraph             --------------------------
	.section	.nv.callgraph,"",@"SHT_CUDA_CALLGRAPH"
	.align	4
	.sectionentsize	8
	.align		4
        /*0000*/ 	.word	0x00000000
	.align		4
        /*0004*/ 	.word	0xffffffff
	.align		4
        /*0008*/ 	.word	index@(_Z22dummy_aggregate_kernelPiS_PfS0_)
	.align		4
        /*000c*/ 	.word	index@(free)
	.align		4
        /*0010*/ 	.word	index@(_Z22dummy_aggregate_kernelPiS_PfS0_)
	.align		4
        /*0014*/ 	.word	index@(__assertfail)
	.align		4
        /*0018*/ 	.word	index@(_Z22dummy_aggregate_kernelPiS_PfS0_)
	.align		4
        /*001c*/ 	.word	index@(vprintf)
	.align		4
        /*0020*/ 	.word	index@(_Z22dummy_aggregate_kernelPiS_PfS0_)
	.align		4
        /*0024*/ 	.word	index@(malloc)
	.align		4
        /*0028*/ 	.word	0x00000000
	.align		4
        /*002c*/ 	.word	0xfffffffe
	.align		4
        /*0030*/ 	.word	0x00000000
	.align		4
        /*0034*/ 	.word	0xfffffffd
	.align		4
        /*0038*/ 	.word	0x00000000
	.align		4
        /*003c*/ 	.word	0xfffffffc


//--------------------- .nv.constant4             --------------------------
	.section	.nv.constant4,"a",@progbits
	.align	8
	.align		8
.nv.constant4:
        /*0000*/ 	.dword	malloc
	.align		8
        /*0008*/ 	.dword	vprintf
	.align		8
        /*0010*/ 	.dword	free
	.align		8
        /*0018*/ 	.dword	__assertfail
	.align		8
        /*0020*/ 	.dword	__unnamed_1
	.align		8
        /*0028*/ 	.dword	$str
	.align		8
        /*0030*/ 	.dword	$str$1
	.align		8
        /*0038*/ 	.dword	$str$2


//--------------------- .text._Z22dummy_aggregate_kernelPiS_PfS0_ --------------------------
	.section	.text._Z22dummy_aggregate_kernelPiS_PfS0_,"ax",@progbits
	.align	128
        .global         _Z22dummy_aggregate_kernelPiS_PfS0_
        .type           _Z22dummy_aggregate_kernelPiS_PfS0_,@function
        .size           _Z22dummy_aggregate_kernelPiS_PfS0_,(.L_x_24 - _Z22dummy_aggregate_kernelPiS_PfS0_)
        .other          _Z22dummy_aggregate_kernelPiS_PfS0_,@"STO_CUDA_ENTRY STV_DEFAULT"
_Z22dummy_aggregate_kernelPiS_PfS0_:
.text._Z22dummy_aggregate_kernelPiS_PfS0_:
[----:B------:R-:W0:Y:S01]  /*0000*/  LDC R1, c[0x0][0x37c] ;  /* 0x0000df00ff017b82 */ /* 0x000e220000000800 */
[----:B------:R-:W1:Y:S01]  /*0010*/  S2R R22, SR_TID.X ;  /* 0x0000000000167919 */ /* 0x000e620000002100 */
[----:B------:R-:W2:Y:S06]  /*0020*/  LDCU UR5, c[0x0][0x2fc] ;  /* 0x00005f80ff0577ac */ /* 0x000eac0008000800 */
[----:B------:R-:W1:Y:S01]  /*0030*/  S2UR UR6, SR_CTAID.X ;  /* 0x00000000000679c3 */ /* 0x000e620000002500 */
[----:B0-----:R-:W-:Y:S01]  /*0040*/  VIADD R1, R1, 0xfffffff0 ;  /* 0xfffffff001017836 */ /* 0x001fe20000000000 */
[----:B------:R-:W0:Y:S06]  /*0050*/  LDCU UR4, c[0x0][0x2f8] ;  /* 0x00005f00ff0477ac */ /* 0x000e2c0008000800 */
[----:B------:R-:W1:Y:S01]  /*0060*/  LDC R19, c[0x0][0x360] ;  /* 0x0000d800ff137b82 */ /* 0x000e620000000800 */
[----:B0-----:R-:W-:-:S05]  /*0070*/  IADD3 R16, P1, PT, R1, UR4, RZ ;  /* 0x0000000401107c10 */ /* 0x001fca000ff3e0ff */
[----:B--2---:R-:W-:Y:S02]  /*0080*/  IMAD.X R2, RZ, RZ, UR5, P1 ;  /* 0x00000005ff027e24 */ /* 0x004fe400088e06ff */
[----:B-1----:R-:W-:-:S05]  /*0090*/  IMAD R22, R19, UR6, R22 ;  /* 0x0000000613167c24 */ /* 0x002fca000f8e0216 */
[----:B------:R-:W-:-:S13]  /*00a0*/  ISETP.GT.AND P0, PT, R22, 0x9, PT ;  /* 0x000000091600780c */ /* 0x000fda0003f04270 */
[----:B------:R-:W-:Y:S05]  /*00b0*/  @P0 EXIT ;  /* 0x000000000000094d */ /* 0x000fea0003800000 */
[----:B------:R-:W0:Y:S01]  /*00c0*/  LDC R0, c[0x0][0x364] ;  /* 0x0000d900ff007b82 */ /* 0x000e220000000800 */
[----:B------:R-:W0:Y:S01]  /*00d0*/  LDCU UR4, c[0x0][0x374] ;  /* 0x00006e80ff0477ac */ /* 0x000e220008000800 */
[----:B------:R-:W1:Y:S01]  /*00e0*/  S2R R17, SR_TID.Y ;  /* 0x0000000000117919 */ /* 0x000e620000002200 */
[----:B------:R-:W-:Y:S01]  /*00f0*/  BSSY.RECONVERGENT B0, `(.L_x_0) ;  /* 0x0000069000007945 */ /* 0x000fe20003800200 */
[----:B------:R-:W2:Y:S01]  /*0100*/  LDCU.64 UR36, c[0x0][0x358] ;  /* 0x00006b00ff2477ac */ /* 0x000ea20008000a00 */
[----:B0-----:R-:W-:-:S03]  /*0110*/  IMAD R18, R0, UR4, RZ ;  /* 0x0000000400127c24 */ /* 0x001fc6000f8e02ff */
[----:B------:R-:W1:Y:S01]  /*0120*/  S2UR UR4, SR_CTAID.Y ;  /* 0x00000000000479c3 */ /* 0x000e620000002600 */
[----:B------:R-:W0:Y:S01]  /*0130*/  I2F.U32.RP R7, R18 ;  /* 0x0000001200077306 */ /* 0x000e220000209000 */
[----:B------:R-:W-:Y:S02]  /*0140*/  IADD3 R9, PT, PT, RZ, -R18, RZ ;  /* 0x80000012ff097210 */ /* 0x000fe40007ffe0ff */
[----:B------:R-:W-:-:S05]  /*0150*/  ISETP.NE.U32.AND P2, PT, R18, RZ, PT ;  /* 0x000000ff1200720c */ /* 0x000fca0003f45070 */
[----:B0-----:R-:W0:Y:S01]  /*0160*/  MUFU.RCP R7, R7 ;  /* 0x0000000700077308 */ /* 0x001e220000001000 */
[----:B-1----:R-:W-:Y:S01]  /*0170*/  IMAD R17, R0, UR4, R17 ;  /* 0x0000000400117c24 */ /* 0x002fe2000f8e0211 */
[----:B------:R-:W1:Y:S03]  /*0180*/  LDCU UR4, c[0x0][0x370] ;  /* 0x00006e00ff0477ac */ /* 0x000e660008000800 */
[----:B------:R-:W-:-:S05]  /*0190*/  IMAD.IADD R3, R17, 0x1, R18 ;  /* 0x0000000111037824 */ /* 0x000fca00078e0212 */
[----:B------:R-:W-:Y:S01]  /*01a0*/  ISETP.GE.U32.AND P0, PT, R3, 0x20, PT ;  /* 0x000000200300780c */ /* 0x000fe20003f06070 */
[----:B0-----:R-:W-:Y:S01]  /*01b0*/  VIADD R4, R7, 0xffffffe ;  /* 0x0ffffffe07047836 */ /* 0x001fe20000000000 */
[----:B------:R-:W-:Y:S02]  /*01c0*/  VIMNMX.U32 R0, PT, PT, R3, 0x20, !PT ;  /* 0x0000002003007848 */ /* 0x000fe40007fe0000 */
[----:B------:R-:W-:Y:S01]  /*01d0*/  SEL R6, RZ, 0x1, P0 ;  /* 0x00000001ff067807 */ /* 0x000fe20000000000 */
[----:B------:R0:W3:Y:S01]  /*01e0*/  F2I.FTZ.U32.TRUNC.NTZ R5, R4 ;  /* 0x0000000400057305 */ /* 0x0000e2000021f000 */
[----:B-1----:R-:W-:Y:S02]  /*01f0*/  IMAD R19, R19, UR4, RZ ;  /* 0x0000000413137c24 */ /* 0x002fe4000f8e02ff */
[----:B0-----:R-:W-:Y:S02]  /*0200*/  IMAD.MOV.U32 R4, RZ, RZ, RZ ;  /* 0x000000ffff047224 */ /* 0x001fe400078e00ff */
[----:B---3--:R-:W-:-:S04]  /*0210*/  IMAD R9, R9, R5, RZ ;  /* 0x0000000509097224 */ /* 0x008fc800078e02ff */
[----:B------:R-:W-:Y:S01]  /*0220*/  IMAD.HI.U32 R8, R5, R9, R4 ;  /* 0x0000000905087227 */ /* 0x000fe200078e0004 */
[----:B------:R-:W-:-:S03]  /*0230*/  IADD3 R5, PT, PT, R0, -R3, -R6 ;  /* 0x8000000300057210 */ /* 0x000fc60007ffe806 */
[----:B------:R-:W-:Y:S02]  /*0240*/  IMAD.MOV.U32 R4, RZ, RZ, R22 ;  /* 0x000000ffff047224 */ /* 0x000fe400078e0016 */
[----:B------:R-:W-:-:S04]  /*0250*/  IMAD.HI.U32 R7, R8, R5, RZ ;  /* 0x0000000508077227 */ /* 0x000fc800078e00ff */
[----:B------:R-:W-:-:S04]  /*0260*/  IMAD.MOV R0, RZ, RZ, -R7 ;  /* 0x000000ffff007224 */ /* 0x000fc800078e0a07 */
[----:B------:R-:W-:-:S05]  /*0270*/  IMAD R5, R18, R0, R5 ;  /* 0x0000000012057224 */ /* 0x000fca00078e0205 */
[----:B------:R-:W-:-:S13]  /*0280*/  ISETP.GE.U32.AND P0, PT, R5, R18, PT ;  /* 0x000000120500720c */ /* 0x000fda0003f06070 */
[----:B------:R-:W-:Y:S01]  /*0290*/  @P0 IADD3 R5, PT, PT, -R18, R5, RZ ;  /* 0x0000000512050210 */ /* 0x000fe20007ffe1ff */
[----:B------:R-:W-:-:S03]  /*02a0*/  @P0 VIADD R7, R7, 0x1 ;  /* 0x0000000107070836 */ /* 0x000fc60000000000 */
[----:B------:R-:W-:Y:S01]  /*02b0*/  ISETP.GE.U32.AND P1, PT, R5, R18, PT ;  /* 0x000000120500720c */ /* 0x000fe20003f26070 */
[----:B------:R-:W-:-:S04]  /*02c0*/  IMAD.IADD R5, R18, 0x1, R3 ;  /* 0x0000000112057824 */ /* 0x000fc800078e0203 */
[----:B------:R-:W-:-:S08]  /*02d0*/  IMAD.IADD R23, R18, 0x1, R5 ;  /* 0x0000000112177824 */ /* 0x000fd000078e0205 */
[----:B------:R-:W-:Y:S01]  /*02e0*/  @P1 VIADD R7, R7, 0x1 ;  /* 0x0000000107071836 */ /* 0x000fe20000000000 */
[----:B------:R-:W-:-:S04]  /*02f0*/  @!P2 LOP3.LUT R7, RZ, R18, RZ, 0x33, !PT ;  /* 0x00000012ff07a212 */ /* 0x000fc800078e33ff */
[----:B------:R-:W-:-:S04]  /*0300*/  IADD3 R0, PT, PT, R6, R7, RZ ;  /* 0x0000000706007210 */ /* 0x000fc80007ffe0ff */
[----:B--2---:R-:W-:-:S07]  /*0310*/  LOP3.LUT R26, R0, 0x3, RZ, 0xc0, !PT ;  /* 0x00000003001a7812 */ /* 0x004fce00078ec0ff */
.L_x_6:
[----:B------:R-:W-:Y:S01]  /*0320*/  ISETP.GT.U32.AND P0, PT, R17, 0x1f, PT ;  /* 0x0000001f1100780c */ /* 0x000fe20003f04070 */
[----:B------:R-:W-:-:S12]  /*0330*/  BSSY.RECONVERGENT B1, `(.L_x_1) ;  /* 0x0000041000017945 */ /* 0x000fd80003800200 */
[----:B0123--:R-:W-:Y:S05]  /*0340*/  @P0 BRA `(.L_x_2) ;  /* 0x0000000000fc0947 */ /* 0x00ffea0003800000 */
[----:B------:R-:W-:Y:S01]  /*0350*/  ISETP.NE.AND P0, PT, R26, 0x3, PT ;  /* 0x000000031a00780c */ /* 0x000fe20003f05270 */
[----:B------:R-:W-:Y:S01]  /*0360*/  BSSY.RECONVERGENT B2, `(.L_x_3) ;  /* 0x000001e000027945 */ /* 0x000fe20003800200 */
[----:B------:R-:W-:-:S11]  /*0370*/  IMAD.MOV.U32 R28, RZ, RZ, R17 ;  /* 0x000000ffff1c7224 */ /* 0x000fd600078e0011 */
[----:B------:R-:W-:Y:S05]  /*0380*/  @!P0 BRA `(.L_x_4) ;  /* 0x00000000006c8947 */ /* 0x000fea0003800000 */
[----:B------:R-:W0:Y:S01]  /*0390*/  LDC.64 R8, c[0x0][0x390] ;  /* 0x0000e400ff087b82 */ /* 0x000e220000000a00 */
[----:B------:R-:W-:-:S07]  /*03a0*/  LEA R11, R4, R17, 0x5 ;  /* 0x00000011040b7211 */ /* 0x000fce00078e28ff */
[----:B------:R-:W1:Y:S01]  /*03b0*/  LDC.64 R6, c[0x0][0x398] ;  /* 0x0000e600ff067b82 */ /* 0x000e620000000a00 */
[----:B0-----:R-:W-:-:S05]  /*03c0*/  IMAD.WIDE R8, R11, 0x4, R8 ;  /* 0x000000040b087825 */ /* 0x001fca00078e0208 */
[----:B------:R-:W2:Y:S01]  /*03d0*/  LDG.E R13, desc[UR36][R8.64] ;  /* 0x00000024080d7981 */ /* 0x000ea2000c1e1900 */
[----:B------:R-:W-:Y:S01]  /*03e0*/  ISETP.NE.AND P0, PT, R26, RZ, PT ;  /* 0x000000ff1a00720c */ /* 0x000fe20003f05270 */
[----:B------:R-:W-:Y:S02]  /*03f0*/  IMAD.MOV.U32 R28, RZ, RZ, R3 ;  /* 0x000000ffff1c7224 */ /* 0x000fe400078e0003 */
[----:B-1----:R-:W-:-:S05]  /*0400*/  IMAD.WIDE R6, R11, 0x4, R6 ;  /* 0x000000040b067825 */ /* 0x002fca00078e0206 */
[----:B--2---:R0:W-:Y:S05]  /*0410*/  STG.E desc[UR36][R6.64], R13 ;  /* 0x0000000d06007986 */ /* 0x0041ea000c101924 */
[----:B------:R-:W-:Y:S05]  /*0420*/  @!P0 BRA `(.L_x_4) ;  /* 0x0000000000448947 */ /* 0x000fea0003800000 */
[----:B------:R-:W-:-:S05]  /*0430*/  IMAD.SHL.U32 R11, R18, 0x4, RZ ;  /* 0x00000004120b7824 */ /* 0x000fca00078e00ff */
[----:B------:R-:W-:-:S04]  /*0440*/  IADD3 R8, P0, PT, R8, R11, RZ ;  /* 0x0000000b08087210 */ /* 0x000fc80007f1e0ff */
[----:B------:R-:W-:-:S05]  /*0450*/  IADD3.X R9, PT, PT, RZ, R9, RZ, P0, !PT ;  /* 0x00000009ff097210 */ /* 0x000fca00007fe4ff */
[----:B0-----:R-:W2:Y:S01]  /*0460*/  LDG.E R13, desc[UR36][R8.64] ;  /* 0x00000024080d7981 */ /* 0x001ea2000c1e1900 */
[----:B------:R-:W-:Y:S01]  /*0470*/  IADD3 R6, P0, PT, R6, R11, RZ ;  /* 0x0000000b06067210 */ /* 0x000fe20007f1e0ff */
[----:B------:R-:W-:-:S04]  /*0480*/  IMAD.MOV.U32 R28, RZ, RZ, R5 ;  /* 0x000000ffff1c7224 */ /* 0x000fc800078e0005 */
[----:B------:R-:W-:Y:S01]  /*0490*/  IMAD.X R7, RZ, RZ, R7, P0 ;  /* 0x000000ffff077224 */ /* 0x000fe200000e0607 */
[----:B------:R-:W-:-:S04]  /*04a0*/  ISETP.NE.AND P0, PT, R26, 0x1, PT ;  /* 0x000000011a00780c */ /* 0x000fc80003f05270 */
[----:B--2---:R1:W-:Y:S09]  /*04b0*/  STG.E desc[UR36][R6.64], R13 ;  /* 0x0000000d06007986 */ /* 0x0043f2000c101924 */
[----:B------:R-:W-:Y:S05]  /*04c0*/  @!P0 BRA `(.L_x_4) ;  /* 0x00000000001c8947 */ /* 0x000fea0003800000 */
[----:B------:R-:W-:-:S04]  /*04d0*/  IADD3 R8, P0, PT, R11, R8, RZ ;  /* 0x000000080b087210 */ /* 0x000fc80007f1e0ff */
[----:B------:R-:W-:-:S06]  /*04e0*/  IADD3.X R9, PT, PT, RZ, R9, RZ, P0, !PT ;  /* 0x00000009ff097210 */ /* 0x000fcc00007fe4ff */
[----:B------:R-:W2:Y:S01]  /*04f0*/  LDG.E R9, desc[UR36][R8.64] ;  /* 0x0000002408097981 */ /* 0x000ea2000c1e1900 */
[----:B-1----:R-:W-:Y:S01]  /*0500*/  IADD3 R6, P0, PT, R11, R6, RZ ;  /* 0x000000060b067210 */ /* 0x002fe20007f1e0ff */
[----:B------:R-:W-:-:S04]  /*0510*/  IMAD.MOV.U32 R28, RZ, RZ, R23 ;  /* 0x000000ffff1c7224 */ /* 0x000fc800078e0017 */
[----:B------:R-:W-:-:S05]  /*0520*/  IMAD.X R7, RZ, RZ, R7, P0 ;  /* 0x000000ffff077224 */ /* 0x000fca00000e0607 */
[----:B--2---:R2:W-:Y:S03]  /*0530*/  STG.E desc[UR36][R6.64], R9 ;  /* 0x0000000906007986 */ /* 0x0045e6000c101924 */
.L_x_4:
[----:B------:R-:W-:Y:S05]  /*0540*/  BSYNC.RECONVERGENT B2 ;  /* 0x0000000000027941 */ /* 0x000fea0003800200 */
.L_x_3:
[----:B------:R-:W-:-:S13]  /*0550*/  ISETP.GE.U32.AND P0, PT, R0, 0x3, PT ;  /* 0x000000030000780c */ /* 0x000fda0003f06070 */
[----:B------:R-:W-:Y:S05]  /*0560*/  @!P0 BRA `(.L_x_2) ;  /* 0x0000000000748947 */ /* 0x000fea0003800000 */
[----:B012---:R-:W0:Y:S01]  /*0570*/  LDC.64 R6, c[0x0][0x390] ;  /* 0x0000e400ff067b82 */ /* 0x007e220000000a00 */
[----:B------:R-:W-:-:S07]  /*0580*/  SHF.L.U32 R27, R18, 0x2, RZ ;  /* 0x00000002121b7819 */ /* 0x000fce00000006ff */
[----:B------:R-:W1:Y:S02]  /*0590*/  LDC.64 R8, c[0x0][0x398] ;  /* 0x0000e600ff087b82 */ /* 0x000e640000000a00 */
.L_x_5:
[----:B---3--:R-:W-:-:S04]  /*05a0*/  IMAD R25, R4, 0x20, R28 ;  /* 0x0000002004197824 */ /* 0x008fc800078e021c */
[----:B0-----:R-:W-:-:S05]  /*05b0*/  IMAD.WIDE R14, R25, 0x4, R6 ;  /* 0x00000004190e7825 */ /* 0x001fca00078e0206 */
[----:B------:R-:W2:Y:S01]  /*05c0*/  LDG.E R29, desc[UR36][R14.64] ;  /* 0x000000240e1d7981 */ /* 0x000ea2000c1e1900 */
[----:B------:R-:W-:Y:S01]  /*05d0*/  IADD3 R20, P0, PT, R27, R14, RZ ;  /* 0x0000000e1b147210 */ /* 0x000fe20007f1e0ff */
[----:B-1----:R-:W-:-:S04]  /*05e0*/  IMAD.WIDE R24, R25, 0x4, R8 ;  /* 0x0000000419187825 */ /* 0x002fc800078e0208 */
[----:B------:R-:W-:Y:S01]  /*05f0*/  IMAD.X R21, RZ, RZ, R15, P0 ;  /* 0x000000ffff157224 */ /* 0x000fe200000e060f */
[C---:B------:R-:W-:Y:S01]  /*0600*/  IADD3 R12, P0, PT, R27.reuse, R24, RZ ;  /* 0x000000181b0c7210 */ /* 0x040fe20007f1e0ff */
[----:B--2---:R0:W-:Y:S04]  /*0610*/  STG.E desc[UR36][R24.64], R29 ;  /* 0x0000001d18007986 */ /* 0x0041e8000c101924 */
[----:B0-----:R-:W2:Y:S01]  /*0620*/  LDG.E R29, desc[UR36][R20.64] ;  /* 0x00000024141d7981 */ /* 0x001ea2000c1e1900 */
[----:B------:R-:W-:Y:S02]  /*0630*/  IADD3 R10, P1, PT, R27, R20, RZ ;  /* 0x000000141b0a7210 */ /* 0x000fe40007f3e0ff */
[----:B------:R-:W-:-:S03]  /*0640*/  IADD3.X R13, PT, PT, RZ, R25, RZ, P0, !PT ;  /* 0x00000019ff0d7210 */ /* 0x000fc600007fe4ff */
[----:B------:R-:W-:Y:S01]  /*0650*/  IMAD.X R11, RZ, RZ, R21, P1 ;  /* 0x000000ffff0b7224 */ /* 0x000fe200008e0615 */
[C---:B------:R-:W-:Y:S01]  /*0660*/  IADD3 R14, P0, PT, R27.reuse, R12, RZ ;  /* 0x0000000c1b0e7210 */ /* 0x040fe20007f1e0ff */
[----:B--2---:R0:W-:Y:S04]  /*0670*/  STG.E desc[UR36][R12.64], R29 ;  /* 0x0000001d0c007986 */ /* 0x0041e8000c101924 */
[----:B0-----:R-:W2:Y:S01]  /*0680*/  LDG.E R29, desc[UR36][R10.64] ;  /* 0x000000240a1d7981 */ /* 0x001ea2000c1e1900 */
[----:B------:R-:W-:Y:S01]  /*0690*/  IADD3 R24, P1, PT, R27, R10, RZ ;  /* 0x0000000a1b187210 */ /* 0x000fe20007f3e0ff */
[----:B------:R-:W-:-:S03]  /*06a0*/  IMAD.X R15, RZ, RZ, R13, P0 ;  /* 0x000000ffff0f7224 */ /* 0x000fc600000e060d */
[----:B------:R-:W-:Y:S02]  /*06b0*/  IADD3.X R25, PT, PT, RZ, R11, RZ, P1, !PT ;  /* 0x0000000bff197210 */ /* 0x000fe40000ffe4ff */
[C---:B------:R-:W-:Y:S01]  /*06c0*/  IADD3 R20, P0, PT, R27.reuse, R14, RZ ;  /* 0x0000000e1b147210 */ /* 0x040fe20007f1e0ff */
[----:B--2---:R3:W-:Y:S04]  /*06d0*/  STG.E desc[UR36][R14.64], R29 ;  /* 0x0000001d0e007986 */ /* 0x0047e8000c101924 */
[----:B------:R-:W2:Y:S01]  /*06e0*/  LDG.E R25, desc[UR36][R24.64] ;  /* 0x0000002418197981 */ /* 0x000ea2000c1e1900 */
[----:B------:R-:W-:Y:S02]  /*06f0*/  IMAD.X R21, RZ, RZ, R15, P0 ;  /* 0x000000ffff157224 */ /* 0x000fe400000e060f */
[----:B------:R-:W-:-:S05]  /*0700*/  IMAD.IADD R28, R27, 0x1, R28 ;  /* 0x000000011b1c7824 */ /* 0x000fca00078e021c */
[----:B------:R-:W-:Y:S01]  /*0710*/  ISETP.GE.U32.AND P0, PT, R28, 0x20, PT ;  /* 0x000000201c00780c */ /* 0x000fe20003f06070 */
[----:B--2---:R3:W-:-:S12]  /*0720*/  STG.E desc[UR36][R20.64], R25 ;  /* 0x0000001914007986 */ /* 0x0047d8000c101924 */
[----:B------:R-:W-:Y:S05]  /*0730*/  @!P0 BRA `(.L_x_5) ;  /* 0xfffffffc00988947 */ /* 0x000fea000383ffff */
.L_x_2:
[----:B------:R-:W-:Y:S05]  /*0740*/  BSYNC.RECONVERGENT B1 ;  /* 0x0000000000017941 */ /* 0x000fea0003800200 */
.L_x_1:
[----:B------:R-:W-:-:S04]  /*0750*/  IADD3 R4, PT, PT, R19, R4, RZ ;  /* 0x0000000413047210 */ /* 0x000fc80007ffe0ff */
[----:B------:R-:W-:-:S13]  /*0760*/  ISETP.GE.AND P0, PT, R4, 0xa, PT ;  /* 0x0000000a0400780c */ /* 0x000fda0003f06270 */
[----:B------:R-:W-:Y:S05]  /*0770*/  @!P0 BRA `(.L_x_6) ;  /* 0xfffffff800e88947 */ /* 0x000fea000383ffff */
[----:B------:R-:W-:Y:S05]  /*0780*/  BSYNC.RECONVERGENT B0 ;  /* 0x0000000000007941 */ /* 0x000fea0003800200 */
.L_x_0:
[----:B------:R-:W4:Y:S02]  /*0790*/  LDCU.64 UR38, c[0x0][0x380] ;  /* 0x00007000ff2677ac */ /* 0x000f240008000a00 */
[----:B----4-:R-:W-:-:S04]  /*07a0*/  UIADD3 UR38, UP0, UPT, UR38, 0x8, URZ ;  /* 0x0000000826267890 */ /* 0x010fc8000ff1e0ff */
[----:B------:R-:W-:-:S12]  /*07b0*/  UIADD3.X UR39, UPT, UPT, URZ, UR39, URZ, UP0, !UPT ;  /* 0x00000027ff277290 */ /* 0x000fd800087fe4ff */
.L_x_22:
[----:B--2---:R-:W2:Y:S02]  /*07c0*/  LDC.64 R8, c[0x0][0x388] ;  /* 0x0000e200ff087b82 */ /* 0x004ea40000000a00 */
[----:B--2---:R-:W-:-:S05]  /*07d0*/  IMAD.WIDE R8, R22, 0x4, R8 ;  /* 0x0000000416087825 */ /* 0x004fca00078e0208 */
[----:B------:R-:W2:Y:S04]  /*07e0*/  LDG.E R24, desc[UR36][R8.64+0x4] ;  /* 0x0000042408187981 */ /* 0x000ea8000c1e1900 */
[----:B------:R-:W2:Y:S01]  /*07f0*/  LDG.E R23, desc[UR36][R8.64] ;  /* 0x0000002408177981 */ /* 0x000ea2000c1e1900 */
[----:B01----:R-:W-:-:S06]  /*0800*/  MOV R6, 0x0 ;  /* 0x0000000000067802 */ /* 0x003fcc0000000f00 */
[----:B------:R-:W0:Y:S01]  /*0810*/  LDC.64 R6, c[0x4][R6] ;  /* 0x0100000006067b82 */ /* 0x000e220000000a00 */
[----:B--2---:R-:W-:-:S04]  /*0820*/  IMAD.IADD R4, R24, 0x1, -R23 ;  /* 0x0000000118047824 */ /* 0x004fc800078e0a17 */
[----:B0-----:R-:W-:-:S07]  /*0830*/  IMAD.WIDE R4, R4, 0x4, RZ ;  /* 0x0000000404047825 */ /* 0x001fce00078e02ff */
[----:B---3--:R-:W-:-:S07]  /*0840*/  LEPC R20, `(.L_x_7) ;  /* 0x000000001014794e */ /* 0x008fce0000000000 */
[----:B------:R-:W-:Y:S05]  /*0850*/  CALL.ABS.NOINC R6 ;  /* 0x0000000006007343 */ /* 0x000fea0003c00000 */
.L_x_7:
[----:B------:R-:W-:Y:S01]  /*0860*/  ISETP.NE.U32.AND P0, PT, R4, RZ, PT ;  /* 0x000000ff0400720c */ /* 0x000fe20003f05070 */
[----:B------:R-:W-:Y:S01]  /*0870*/  BSSY.RECONVERGENT B6, `(.L_x_8) ;  /* 0x0000024000067945 */ /* 0x000fe20003800200 */
[----:B------:R-:W-:Y:S01]  /*0880*/  IMAD.MOV.U32 R26, RZ, RZ, R4 ;  /* 0x000000ffff1a7224 */ /* 0x000fe200078e0004 */
[----:B------:R-:W-:Y:S02]  /*0890*/  MOV R27, R5 ;  /* 0x00000005001b7202 */ /* 0x000fe40000000f00 */
[----:B------:R-:W-:-:S13]  /*08a0*/  ISETP.NE.AND.EX P0, PT, R5, RZ, PT, P0 ;  /* 0x000000ff0500720c */ /* 0x000fda0003f05300 */
[----:B------:R-:W-:Y:S05]  /*08b0*/  @P0 BRA `(.L_x_9) ;  /* 0x00000000007c0947 */ /* 0x000fea0003800000 */
[----:B------:R-:W0:Y:S01]  /*08c0*/  LDC.64 R10, c[0x4][0x30] ;  /* 0x01000c00ff0a7b82 */ /* 0x000e220000000a00 */
[----:B------:R-:W1:Y:S01]  /*08d0*/  LDCU UR4, c[0x0][0x2f8] ;  /* 0x00005f00ff0477ac */ /* 0x000e620008000800 */
[----:B------:R-:W-:Y:S01]  /*08e0*/  MOV R8, 0x8 ;  /* 0x0000000800087802 */ /* 0x000fe20000000f00 */
[----:B------:R-:W-:Y:S01]  /*08f0*/  IMAD.MOV.U32 R3, RZ, RZ, 0xdd ;  /* 0x000000ddff037424 */ /* 0x000fe200078e00ff */
[----:B------:R-:W-:Y:S01]  /*0900*/  MOV R7, R2 ;  /* 0x0000000200077202 */ /* 0x000fe20000000f00 */
[----:B------:R-:W-:-:S03]  /*0910*/  IMAD.MOV.U32 R6, RZ, RZ, R16 ;  /* 0x000000ffff067224 */ /* 0x000fc600078e0010 */
[----:B------:R-:W2:Y:S01]  /*0920*/  LDC.64 R8, c[0x4][R8] ;  /* 0x0100000008087b82 */ /* 0x000ea20000000a00 */
[----:B-1----:R-:W-:Y:S01]  /*0930*/  VIADD R0, R16, -UR4 ;  /* 0x8000000410007c36 */ /* 0x002fe20008000000 */
[----:B------:R-:W1:Y:S04]  /*0940*/  LDCU.64 UR4, c[0x4][0x28] ;  /* 0x01000500ff0477ac */ /* 0x000e680008000a00 */
[----:B------:R3:W-:Y:S04]  /*0950*/  STL [R0+0x8], R3 ;  /* 0x0000080300007387 */ /* 0x0007e80000100800 */
[----:B0-----:R3:W-:Y:S01]  /*0960*/  STL.64 [R0], R10 ;  /* 0x0000000a00007387 */ /* 0x0017e20000100a00 */
[----:B-1----:R-:W-:Y:S01]  /*0970*/  MOV R4, UR4 ;  /* 0x0000000400047c02 */ /* 0x002fe20008000f00 */
[----:B------:R-:W-:-:S07]  /*0980*/  IMAD.U32 R5, RZ, RZ, UR5 ;  /* 0x00000005ff057e24 */ /* 0x000fce000f8e00ff */
[----:B------:R-:W-:-:S07]  /*0990*/  LEPC R20, `(.L_x_10) ;  /* 0x000000001014794e */ /* 0x000fce0000000000 */
[----:B--23--:R-:W-:Y:S05]  /*09a0*/  CALL.ABS.NOINC R8 ;  /* 0x0000000008007343 */ /* 0x00cfea0003c00000 */
.L_x_10:
[----:B------:R-:W-:Y:S01]  /*09b0*/  MOV R14, 0x18 ;  /* 0x00000018000e7802 */ /* 0x000fe20000000f00 */
[----:B------:R-:W0:Y:S01]  /*09c0*/  LDCU.64 UR4, c[0x4][0x38] ;  /* 0x01000700ff0477ac */ /* 0x000e220008000a00 */
[----:B------:R-:W-:Y:S02]  /*09d0*/  HFMA2 R13, -RZ, RZ, 0, 0 ;  /* 0x00000000ff0d7431 */ /* 0x000fe400000001ff */
[----:B------:R-:W-:Y:S01]  /*09e0*/  IMAD.MOV.U32 R8, RZ, RZ, 0xde ;  /* 0x000000deff087424 */ /* 0x000fe200078e00ff */
[----:B------:R-:W1:Y:S01]  /*09f0*/  LDCU.64 UR6, c[0x4][0x30] ;  /* 0x01000600ff0677ac */ /* 0x000e620008000a00 */
[----:B------:R-:W2:Y:S01]  /*0a00*/  LDC.64 R14, c[0x4][R14] ;  /* 0x010000000e0e7b82 */ /* 0x000ea20000000a00 */
[----:B------:R-:W-:Y:S01]  /*0a10*/  IMAD.MOV.U32 R12, RZ, RZ, 0x1 ;  /* 0x00000001ff0c7424 */ /* 0x000fe200078e00ff */
[----:B------:R-:W3:Y:S01]  /*0a20*/  LDCU.64 UR8, c[0x4][0x20] ;  /* 0x01000400ff0877ac */ /* 0x000ee20008000a00 */
[----:B0-----:R-:W-:Y:S02]  /*0a30*/  IMAD.U32 R4, RZ, RZ, UR4 ;  /* 0x00000004ff047e24 */ /* 0x001fe4000f8e00ff */
[----:B------:R-:W-:Y:S01]  /*0a40*/  IMAD.U32 R5, RZ, RZ, UR5 ;  /* 0x00000005ff057e24 */ /* 0x000fe2000f8e00ff */
[----:B-1----:R-:W-:Y:S01]  /*0a50*/  MOV R6, UR6 ;  /* 0x0000000600067c02 */ /* 0x002fe20008000f00 */
[----:B------:R-:W-:-:S02]  /*0a60*/  IMAD.U32 R7, RZ, RZ, UR7 ;  /* 0x00000007ff077e24 */ /* 0x000fc4000f8e00ff */
[----:B---3--:R-:W-:Y:S01]  /*0a70*/  IMAD.U32 R10, RZ, RZ, UR8 ;  /* 0x00000008ff0a7e24 */ /* 0x008fe2000f8e00ff */
[----:B------:R-:W-:-:S07]  /*0a80*/  MOV R11, UR9 ;  /* 0x00000009000b7c02 */ /* 0x000fce0008000f00 */
[----:B------:R-:W-:-:S07]  /*0a90*/  LEPC R20, `(.L_x_9) ;  /* 0x000000001014794e */ /* 0x000fce0000000000 */
[----:B--2---:R-:W-:Y:S05]  /*0aa0*/  CALL.ABS.NOINC R14 ;  /* 0x000000000e007343 */ /* 0x004fea0003c00000 */
.L_x_9:
[----:B------:R-:W-:Y:S05]  /*0ab0*/  BSYNC.RECONVERGENT B6 ;  /* 0x0000000000067941 */ /* 0x000fea0003800200 */
.L_x_8:
[----:B------:R-:W-:-:S05]  /*0ac0*/  IMAD.IADD R0, R24, 0x1, -R23 ;  /* 0x0000000118007824 */ /* 0x000fca00078e0a17 */
[----:B------:R-:W-:-:S13]  /*0ad0*/  ISETP.GE.AND P0, PT, R0, 0x1, PT ;  /* 0x000000010000780c */ /* 0x000fda0003f06270 */
[----:B------:R-:W-:Y:S05]  /*0ae0*/  @!P0 BRA `(.L_x_11) ;  /* 0x0000000400408947 */ /* 0x000fea0003800000 */
[----:B------:R-:W0:Y:S02]  /*0af0*/  LDC.64 R4, c[0x0][0x388] ;  /* 0x0000e200ff047b82 */ /* 0x000e240000000a00 */
[----:B0-----:R-:W-:-:S05]  /*0b00*/  IMAD.WIDE R4, R22, 0x4, R4 ;  /* 0x0000000416047825 */ /* 0x001fca00078e0204 */
[----:B------:R0:W5:Y:S01]  /*0b10*/  LDG.E R8, desc[UR36][R4.64] ;  /* 0x0000002404087981 */ /* 0x000162000c1e1900 */
[----:B------:R-:W-:Y:S01]  /*0b20*/  IMAD.IADD R23, R23, 0x1, -R24 ;  /* 0x0000000117177824 */ /* 0x000fe200078e0a18 */
[----:B------:R-:W-:Y:S01]  /*0b30*/  LOP3.LUT R3, R0, 0x3, RZ, 0xc0, !PT ;  /* 0x0000000300037812 */ /* 0x000fe200078ec0ff */
[----:B------:R-:W-:Y:S01]  /*0b40*/  BSSY.RECONVERGENT B0, `(.L_x_12) ;  /* 0x000001d000007945 */ /* 0x000fe20003800200 */
[----:B------:R-:W-:Y:S02]  /*0b50*/  MOV R9, RZ ;  /* 0x000000ff00097202 */ /* 0x000fe40000000f00 */
[----:B------:R-:W-:Y:S02]  /*0b60*/  ISETP.GT.U32.AND P1, PT, R23, -0x4, PT ;  /* 0xfffffffc1700780c */ /* 0x000fe40003f24070 */
[----:B------:R-:W-:-:S11]  /*0b70*/  ISETP.NE.AND P0, PT, R3, RZ, PT ;  /* 0x000000ff0300720c */ /* 0x000fd60003f05270 */
[----:B0-----:R-:W-:Y:S05]  /*0b80*/  @P1 BRA `(.L_x_13) ;  /* 0x0000000000601947 */ /* 0x001fea0003800000 */
[----:B------:R-:W-:Y:S01]  /*0b90*/  IADD3 R12, P1, PT, R26, 0x8, RZ ;  /* 0x000000081a0c7810 */ /* 0x000fe20007f3e0ff */
[----:B-----5:R-:W-:Y:S01]  /*0ba0*/  IMAD.MOV.U32 R11, RZ, RZ, R8 ;  /* 0x000000ffff0b7224 */ /* 0x020fe200078e0008 */
[----:B------:R-:W-:-:S03]  /*0bb0*/  LOP3.LUT R9, R0, 0x7ffffffc, RZ, 0xc0, !PT ;  /* 0x7ffffffc00097812 */ /* 0x000fc600078ec0ff */
[----:B------:R-:W-:Y:S01]  /*0bc0*/  IMAD.X R25, RZ, RZ, R27, P1 ;  /* 0x000000ffff197224 */ /* 0x000fe200008e061b */
[----:B------:R-:W-:-:S07]  /*0bd0*/  IADD3 R10, PT, PT, -R9, RZ, RZ ;  /* 0x000000ff090a7210 */ /* 0x000fce0007ffe1ff */
.L_x_14:
[----:B------:R-:W-:Y:S02]  /*0be0*/  IMAD.U32 R4, RZ, RZ, UR38 ;  /* 0x00000026ff047e24 */ /* 0x000fe4000f8e00ff */
[----:B------:R-:W-:Y:S02]  /*0bf0*/  IMAD.U32 R5, RZ, RZ, UR39 ;  /* 0x00000027ff057e24 */ /* 0x000fe4000f8e00ff */
[----:B------:R-:W-:-:S05]  /*0c00*/  IMAD.WIDE R4, R11, 0x4, R4 ;  /* 0x000000040b047825 */ /* 0x000fca00078e0204 */
[----:B0-----:R-:W2:Y:S01]  /*0c10*/  LDG.E R13, desc[UR36][R4.64+-0x8] ;  /* 0xfffff824040d7981 */ /* 0x001ea2000c1e1900 */
[----:B------:R-:W-:Y:S01]  /*0c20*/  MOV R6, R12 ;  /* 0x0000000c00067202 */ /* 0x000fe20000000f00 */
[----:B------:R-:W-:-:S05]  /*0c30*/  IMAD.MOV.U32 R7, RZ, RZ, R25 ;  /* 0x000000ffff077224 */ /* 0x000fca00078e0019 */
[----:B--2---:R0:W-:Y:S04]  /*0c40*/  ST.E desc[UR36][R6.64+-0x8], R13 ;  /* 0xfffff80d06007985 */ /* 0x0041e8000c101924 */
[----:B------:R-:W2:Y:S04]  /*0c50*/  LDG.E R15, desc[UR36][R4.64+-0x4] ;  /* 0xfffffc24040f7981 */ /* 0x000ea8000c1e1900 */
[----:B--2---:R0:W-:Y:S04]  /*0c60*/  ST.E desc[UR36][R6.64+-0x4], R15 ;  /* 0xfffffc0f06007985 */ /* 0x0041e8000c101924 */
[----:B------:R-:W2:Y:S04]  /*0c70*/  LDG.E R21, desc[UR36][R4.64] ;  /* 0x0000002404157981 */ /* 0x000ea8000c1e1900 */
[----:B--2---:R0:W-:Y:S04]  /*0c80*/  ST.E desc[UR36][R6.64], R21 ;  /* 0x0000001506007985 */ /* 0x0041e8000c101924 */
[----:B------:R-:W2:Y:S01]  /*0c90*/  LDG.E R23, desc[UR36][R4.64+0x4] ;  /* 0x0000042404177981 */ /* 0x000ea2000c1e1900 */
[----:B------:R-:W-:Y:S01]  /*0ca0*/  VIADD R10, R10, 0x4 ;  /* 0x000000040a0a7836 */ /* 0x000fe20000000000 */
[----:B------:R-:W-:Y:S01]  /*0cb0*/  IADD3 R12, P2, PT, R6, 0x10, RZ ;  /* 0x00000010060c7810 */ /* 0x000fe20007f5e0ff */
[----:B------:R-:W-:-:S03]  /*0cc0*/  VIADD R11, R11, 0x4 ;  /* 0x000000040b0b7836 */ /* 0x000fc60000000000 */
[----:B------:R-:W-:Y:S02]  /*0cd0*/  ISETP.NE.AND P1, PT, R10, RZ, PT ;  /* 0x000000ff0a00720c */ /* 0x000fe40003f25270 */
[----:B------:R-:W-:Y:S01]  /*0ce0*/  IADD3.X R25, PT, PT, RZ, R7, RZ, P2, !PT ;  /* 0x00000007ff197210 */ /* 0x000fe200017fe4ff */
[----:B--2---:R0:W-:Y:S10]  /*0cf0*/  ST.E desc[UR36][R6.64+0x4], R23 ;  /* 0x0000041706007985 */ /* 0x0041f4000c101924 */
[----:B------:R-:W-:Y:S05]  /*0d00*/  @P1 BRA `(.L_x_14) ;  /* 0xfffffffc00b41947 */ /* 0x000fea000383ffff */
.L_x_13:
[----:B------:R-:W-:Y:S05]  /*0d10*/  BSYNC.RECONVERGENT B0 ;  /* 0x0000000000007941 */ /* 0x000fea0003800200 */
.L_x_12:
[----:B------:R-:W-:Y:S04]  /*0d20*/  BSSY.RECONVERGENT B0, `(.L_x_15) ;  /* 0x0000010000007945 */ /* 0x000fe80003800200 */
[----:B------:R-:W-:Y:S05]  /*0d30*/  @!P0 BRA `(.L_x_16) ;  /* 0x0000000000388947 */ /* 0x000fea0003800000 */
[----:B------:R-:W1:Y:S01]  /*0d40*/  LDC.64 R4, c[0x0][0x380] ;  /* 0x0000e000ff047b82 */ /* 0x000e620000000a00 */
[----:B0----5:R-:W-:-:S04]  /*0d50*/  IMAD.IADD R7, R8, 0x1, R9 ;  /* 0x0000000108077824 */ /* 0x021fc800078e0209 */
[----:B-1----:R-:W-:-:S05]  /*0d60*/  IMAD.WIDE R4, R7, 0x4, R4 ;  /* 0x0000000407047825 */ /* 0x002fca00078e0204 */
[----:B------:R-:W2:Y:S01]  /*0d70*/  LDG.E R11, desc[UR36][R4.64] ;  /* 0x00000024040b7981 */ /* 0x000ea2000c1e1900 */
[----:B------:R-:W-:Y:S01]  /*0d80*/  IMAD.WIDE.U32 R6, R9, 0x4, R26 ;  /* 0x0000000409067825 */ /* 0x000fe200078e001a */
[----:B------:R-:W-:-:S04]  /*0d90*/  ISETP.NE.AND P0, PT, R3, 0x1, PT ;  /* 0x000000010300780c */ /* 0x000fc80003f05270 */
[----:B--2---:R1:W-:Y:S09]  /*0da0*/  ST.E desc[UR36][R6.64], R11 ;  /* 0x0000000b06007985 */ /* 0x0043f2000c101924 */
[----:B------:R-:W-:Y:S05]  /*0db0*/  @!P0 BRA `(.L_x_16) ;  /* 0x0000000000188947 */ /* 0x000fea0003800000 */
[----:B------:R-:W2:Y:S01]  /*0dc0*/  LDG.E R9, desc[UR36][R4.64+0x4] ;  /* 0x0000042404097981 */ /* 0x000ea2000c1e1900 */
[----:B------:R-:W-:-:S03]  /*0dd0*/  ISETP.NE.AND P0, PT, R3, 0x2, PT ;  /* 0x000000020300780c */ /* 0x000fc60003f05270 */
[----:B--2---:R2:W-:Y:S10]  /*0de0*/  ST.E desc[UR36][R6.64+0x4], R9 ;  /* 0x0000040906007985 */ /* 0x0045f4000c101924 */
[----:B------:R-:W-:Y:S05]  /*0df0*/  @!P0 BRA `(.L_x_16) ;  /* 0x0000000000088947 */ /* 0x000fea0003800000 */
[----:B------:R-:W3:Y:S04]  /*0e00*/  LDG.E R5, desc[UR36][R4.64+0x8] ;  /* 0x0000082404057981 */ /* 0x000ee8000c1e1900 */
[----:B---3--:R3:W-:Y:S02]  /*0e10*/  ST.E desc[UR36][R6.64+0x8], R5 ;  /* 0x0000080506007985 */ /* 0x0087e4000c101924 */
.L_x_16:
[----:B------:R-:W-:Y:S05]  /*0e20*/  BSYNC.RECONVERGENT B0 ;  /* 0x0000000000007941 */ /* 0x000fea0003800200 */
.L_x_15:
[----:B------:R-:W-:-:S13]  /*0e30*/  ISETP.GE.AND P0, PT, R0, 0x1, PT ;  /* 0x000000010000780c */ /* 0x000fda0003f06270 */
[----:B------:R-:W-:Y:S05]  /*0e40*/  @!P0 BRA `(.L_x_11) ;  /* 0x0000000000688947 */ /* 0x000fea0003800000 */
[----:B------:R-:W-:-:S07]  /*0e50*/  HFMA2 R3, -RZ, RZ, 0, 0 ;  /* 0x00000000ff037431 */ /* 0x000fce00000001ff */
.L_x_20:
[----:B------:R-:W-:Y:S01]  /*0e60*/  ISETP.GT.U32.AND P0, PT, R17, 0x1f, PT ;  /* 0x0000001f1100780c */ /* 0x000fe20003f04070 */
[----:B------:R-:W-:-:S12]  /*0e70*/  BSSY.RECONVERGENT B0, `(.L_x_17) ;  /* 0x0000014000007945 */ /* 0x000fd80003800200 */
[----:B----4-:R-:W-:Y:S05]  /*0e80*/  @P0 BRA `(.L_x_18) ;  /* 0x0000000000480947 */ /* 0x010fea0003800000 */
[----:B-----5:R-:W-:Y:S01]  /*0e90*/  IMAD.MOV.U32 R8, RZ, RZ, R26 ;  /* 0x000000ffff087224 */ /* 0x020fe200078e001a */
[----:B---3--:R-:W3:Y:S01]  /*0ea0*/  LDC.64 R4, c[0x0][0x390] ;  /* 0x0000e400ff047b82 */ /* 0x008ee20000000a00 */
[----:B--2---:R-:W-:Y:S02]  /*0eb0*/  IMAD.MOV.U32 R9, RZ, RZ, R27 ;  /* 0x000000ffff097224 */ /* 0x004fe400078e001b */
[----:B------:R-:W-:-:S05]  /*0ec0*/  IMAD.WIDE.U32 R8, R3, 0x4, R8 ;  /* 0x0000000403087825 */ /* 0x000fca00078e0008 */
[----:B01----:R-:W0:Y:S01]  /*0ed0*/  LDC.64 R6, c[0x0][0x398] ;  /* 0x0000e600ff067b82 */ /* 0x003e220000000a00 */
[----:B------:R1:W5:Y:S01]  /*0ee0*/  LD.E R12, desc[UR36][R8.64] ;  /* 0x00000024080c7980 */ /* 0x000362000c101900 */
[----:B------:R-:W-:-:S07]  /*0ef0*/  MOV R13, R17 ;  /* 0x00000011000d7202 */ /* 0x000fce0000000f00 */
.L_x_19:
[--C-:B-----5:R-:W-:Y:S02]  /*0f00*/  IMAD R11, R12, 0x20, R13.reuse ;  /* 0x000000200c0b7824 */ /* 0x120fe400078e020d */
[----:B-1--4-:R-:W-:Y:S02]  /*0f10*/  IMAD R9, R22, 0x20, R13 ;  /* 0x0000002016097824 */ /* 0x012fe400078e020d */
[----:B---3--:R-:W-:-:S04]  /*0f20*/  IMAD.WIDE R10, R11, 0x4, R4 ;  /* 0x000000040b0a7825 */ /* 0x008fc800078e0204 */
[----:B0-----:R-:W-:Y:S02]  /*0f30*/  IMAD.WIDE R8, R9, 0x4, R6 ;  /* 0x0000000409087825 */ /* 0x001fe400078e0206 */
[----:B------:R-:W2:Y:S04]  /*0f40*/  LDG.E R10, desc[UR36][R10.64] ;  /* 0x000000240a0a7981 */ /* 0x000ea8000c1e1900 */
[----:B------:R-:W2:Y:S01]  /*0f50*/  LDG.E R15, desc[UR36][R8.64] ;  /* 0x00000024080f7981 */ /* 0x000ea2000c1e1900 */
[----:B------:R-:W-:-:S04]  /*0f60*/  IADD3 R13, PT, PT, R18, R13, RZ ;  /* 0x0000000d120d7210 */ /* 0x000fc80007ffe0ff */
[----:B------:R-:W-:Y:S01]  /*0f70*/  ISETP.GE.U32.AND P0, PT, R13, 0x20, PT ;  /* 0x000000200d00780c */ /* 0x000fe20003f06070 */
[----:B--2---:R-:W-:-:S05]  /*0f80*/  FADD R15, R10, R15 ;  /* 0x0000000f0a0f7221 */ /* 0x004fca0000000000 */
[----:B------:R4:W-:Y:S07]  /*0f90*/  STG.E desc[UR36][R8.64], R15 ;  /* 0x0000000f08007986 */ /* 0x0009ee000c101924 */
[----:B------:R-:W-:Y:S05]  /*0fa0*/  @!P0 BRA `(.L_x_19) ;  /* 0xfffffffc00d48947 */ /* 0x000fea000383ffff */
.L_x_18:
[----:B------:R-:W-:Y:S05]  /*0fb0*/  BSYNC.RECONVERGENT B0 ;  /* 0x0000000000007941 */ /* 0x000fea0003800200 */
.L_x_17:
[----:B------:R-:W-:-:S05]  /*0fc0*/  VIADD R3, R3, 0x1 ;  /* 0x0000000103037836 */ /* 0x000fca0000000000 */
[----:B------:R-:W-:-:S13]  /*0fd0*/  ISETP.NE.AND P0, PT, R3, R0, PT ;  /* 0x000000000300720c */ /* 0x000fda0003f05270 */
[----:B------:R-:W-:Y:S05]  /*0fe0*/  @P0 BRA `(.L_x_20) ;  /* 0xfffffffc009c0947 */ /* 0x000fea000383ffff */
.L_x_11:
[----:B------:R-:W-:Y:S01]  /*0ff0*/  MOV R0, 0x10 ;  /* 0x0000001000007802 */ /* 0x000fe20000000f00 */
[----:B------:R-:W-:Y:S05]  /*1000*/  WARPSYNC.ALL ;  /* 0x0000000000007948 */ /* 0x000fea0003800000 */
[----:B------:R-:W-:Y:S01]  /*1010*/  BAR.SYNC.DEFER_BLOCKING 0x0 ;  /* 0x0000000000007b1d */ /* 0x000fe20000010000 */
[----:B------:R-:W-:Y:S01]  /*1020*/  IMAD.MOV.U32 R4, RZ, RZ, R26 ;  /* 0x000000ffff047224 */ /* 0x000fe200078e001a */
[----:B---3--:R-:W-:-:S06]  /*1030*/  MOV R5, R27 ;  /* 0x0000001b00057202 */ /* 0x008fcc0000000f00 */
[----:B012---:R0:W1:Y:S02]  /*1040*/  LDC.64 R6, c[0x4][R0] ;  /* 0x0100000000067b82 */ /* 0x0070640000000a00 */
[----:B------:R-:W-:-:S07]  /*1050*/  LEPC R20, `(.L_x_21) ;  /* 0x000000001014794e */ /* 0x000fce0000000000 */
[----:B01--45:R-:W-:Y:S05]  /*1060*/  CALL.ABS.NOINC R6 ;  /* 0x0000000006007343 */ /* 0x033fea0003c00000 */
.L_x_21:
[----:B------:R-:W-:-:S05]  /*1070*/  IMAD.IADD R22, R19, 0x1, R22 ;  /* 0x0000000113167824 */ /* 0x000fca00078e0216 */
[----:B------:R-:W-:-:S13]  /*1080*/  ISETP.GE.AND P0, PT, R22, 0xa, PT ;  /* 0x0000000a1600780c */ /* 0x000fda0003f06270 */
[----:B------:R-:W-:Y:S05]  /*1090*/  @!P0 BRA `(.L_x_22) ;  /* 0xfffffff400c88947 */ /* 0x000fea000383ffff */
[----:B------:R-:W-:Y:S05]  /*10a0*/  EXIT ;  /* 0x000000000000794d */ /* 0x000fea0003800000 */
.L_x_23:
[----:B------:R-:W-:-:S00]  /*10b0*/  BRA `(.L_x_23) ;  /* 0xfffffffc00fc7947 */ /* 0x000fc0000383ffff */
[----:B------:R-:W-:-:S00]  /*10c0*/  NOP ;  /* 0x0000000000007918 */ /* 0x000fc00000000000 */
        /* <DEDUP_REMOVED lines=11> */
.L_x_24:


//--------------------- .nv.global.init           --------------------------
	.section	.nv.global.init,"aw",@progbits
.nv.global.init:
	.type		$str$2,@object
	.size		$str$2,($str$1 - $str$2)
$str$2:
        /*0000*/ 	.byte	0x30, 0x00
	.type		$str$1,@object
	.size		$str$1,(__unnamed_1 - $str$1)
$str$1:
        /*0002*/ 	.byte	0x2f, 0x74, 0x6d, 0x70, 0x2f, 0x73, 0x61, 0x73, 0x73, 0x5f, 0x63, 0x75, 0x5f, 0x6b, 0x7a, 0x62
        /*0012*/ 	.byte	0x69, 0x79, 0x32, 0x62, 0x72, 0x2f, 0x6b, 0x2e, 0x63, 0x75, 0x00
	.type		__unnamed_1,@object
	.size		__unnamed_1,($str - __unnamed_1)
__unnamed_1:
        /*001d*/ 	.byte	0x69, 0x6e, 0x74, 0x20, 0x2a, 0x67, 0x65, 0x74, 0x5f, 0x6e, 0x65, 0x69, 0x67, 0x68, 0x62, 0x6f
        /*002d*/ 	.byte	0x72, 0x73, 0x28, 0x69, 0x6e, 0x74, 0x2c, 0x20, 0x69, 0x6e, 0x74, 0x20, 0x2a, 0x2c, 0x20, 0x69
        /*003d*/ 	.byte	0x6e, 0x74, 0x20, 0x2a, 0x2c, 0x20, 0x69, 0x6e, 0x74, 0x20, 0x26, 0x29, 0x00
	.type		$str,@object
	.size		$str,(.L_1 - $str)
$str:
        /*004a*/ 	.byte	0x5b, 0x25, 0x73, 0x2c, 0x20, 0x25, 0x64, 0x5d, 0x3a, 0x20, 0x4d, 0x61, 0x6c, 0x6c, 0x6f, 0x63
        /*005a*/ 	.byte	0x20, 0x63, 0x61, 0x6c, 0x6c, 0x20, 0x6f, 0x6e, 0x20, 0x64, 0x65, 0x76, 0x69, 0x63, 0x65, 0x20
        /*006a*/ 	.byte	0x72, 0x65, 0x74, 0x75, 0x72, 0x6e, 0x65, 0x64, 0x20, 0x4e, 0x55, 0x4c, 0x4c, 0x2e, 0x20, 0x54
        /*007a*/ 	.byte	0x65, 0x72, 0x6d, 0x69, 0x6e, 0x61, 0x74, 0x69, 0x6e, 0x67, 0x2e, 0x2e, 0x2e, 0x0a, 0x00
.L_1:


//--------------------- .nv.shared.reserved.0     --------------------------
	.section	.nv.shared.reserved.0,"aw",@nobits
	.weak		__nv_reservedSMEM_offset_0_alias
	.size		__nv_reservedSMEM_offset_0_alias, 0, 64
	.other		__nv_reservedSMEM_offset_0_alias,@"STO_CUDA_RESERVED_SHARED STV_DEFAULT"
__nv_reservedSMEM_offset_0_alias:
	.zero		0
	.zero		64


//--------------------- .nv.constant0._Z22dummy_aggregate_kernelPiS_PfS0_ --------------------------
	.section	.nv.constant0._Z22dummy_aggregate_kernelPiS_PfS0_,"a",@progbits
	.sectionflags	@""
	.align	4
.nv.constant0._Z22dummy_aggregate_kernelPiS_PfS0_:
	.zero		928


//--------------------- SYMBOLS --------------------------

	.type		.nv.reservedSmem.offset0,@object
	.size		.nv.reservedSmem.offset0,0x4
	.type		malloc,@function
	.type		vprintf,@function
	.type		free,@function
	.type		__assertfail,@function
